//
// Generated by NVIDIA NVVM Compiler
//
// Compiler Build ID: CL-36424714
// Cuda compilation tools, release 13.0, V13.0.88
// Based on NVVM 20.0.0
//

.version 9.0
.target sm_100
.address_size 64

	// .globl	_Z6kernelPiS_

.visible .entry _Z6kernelPiS_(
	.param .u64 .ptr .align 1 _Z6kernelPiS__param_0,
	.param .u64 .ptr .align 1 _Z6kernelPiS__param_1
)
{
	.reg .pred 	%p<5>;
	.reg .b32 	%r<5>;
	.reg .b64 	%rd<5>;

	ld.param.u64 	%rd1, [_Z6kernelPiS__param_0];
	ld.param.u64 	%rd2, [_Z6kernelPiS__param_1];
	mov.u32 	%r1, %tid.x;
	setp.ne.s32 	%p1, %r1, 0;
	mov.u32 	%r2, %ctaid.x;
	setp.ne.s32 	%p2, %r2, 110;
	or.pred  	%p3, %p1, %p2;
	@%p3 bra 	$L__BB0_3;
	cvta.to.global.u64 	%rd3, %rd1;
	ld.global.u32 	%r3, [%rd3];
	setp.eq.s32 	%p4, %r3, 0;
	@%p4 bra 	$L__BB0_3;
	cvta.to.global.u64 	%rd4, %rd2;
	mov.b32 	%r4, 1;
	st.global.u32 	[%rd4], %r4;
$L__BB0_3:
	ret;

}


// ===== COMPILED SASS (sm_100) =====

	.target	sm_100

	.elftype	@"ET_EXEC"


//--------------------- .note.nv.tkinfo           --------------------------
	.section	.note.nv.tkinfo,"",@"SHT_NOTE"
	.sectionflags	@"SHF_NOTE_NV_TKINFO"
	.tkinfo
        /*0018*/ 	.word	0x00000002
        /*0030*/ 	.string	""
        /*0030*/ 	.string	"ptxas"
        /*0030*/ 	.string	"Cuda compilation tools, release 13.0, V13.0.88"
        /*0030*/ 	.string	"Build cuda_13.0.r13.0/compiler.36424714_0"
        /*0030*/ 	.string	"-arch sm_100 -m 64 "



//--------------------- .note.nv.cuinfo           --------------------------
	.section	.note.nv.cuinfo,"",@"SHT_NOTE"
	.sectionflags	@"SHF_NOTE_NV_CUINFO"
        /*0018*/ 	.short	0x0002
        /*001a*/ 	.short	0x0064
        /*001c*/ 	.short	0x0082
	.zero		2


//--------------------- .nv.info                  --------------------------
	.section	.nv.info,"",@"SHT_CUDA_INFO"
	.align	4


	//----- nvinfo : EIATTR_REGCOUNT
	.align		4
        /*0000*/ 	.byte	0x04, 0x2f
        /*0002*/ 	.short	(.L_1 - .L_0)
	.align		4
.L_0:
        /*0004*/ 	.word	index@(_Z6kernelPiS_)
        /*0008*/ 	.word	0x00000008


	//----- nvinfo : EIATTR_FRAME_SIZE
	.align		4
.L_1:
        /*000c*/ 	.byte	0x04, 0x11
        /*000e*/ 	.short	(.L_3 - .L_2)
	.align		4
.L_2:
        /*0010*/ 	.word	index@(_Z6kernelPiS_)
        /*0014*/ 	.word	0x00000000


	//----- nvinfo : EIATTR_MIN_STACK_SIZE
	.align		4
.L_3:
        /*0018*/ 	.byte	0x04, 0x12
        /*001a*/ 	.short	(.L_5 - .L_4)
	.align		4
.L_4:
        /*001c*/ 	.word	index@(_Z6kernelPiS_)
        /*0020*/ 	.word	0x00000000
.L_5:


//--------------------- .nv.compat                --------------------------
	.section	.nv.compat,"",@"SHT_CUDA_COMPAT_INFO"
	.align	4
        /*0000*/ 	.byte	0x02, 0x09, 0x00, 0x00, 0x02, 0x02, 0x01, 0x00, 0x02, 0x05, 0x05, 0x00, 0x03, 0x07, 0x01, 0x01
        /*0010*/ 	.byte	0x02, 0x03, 0x00, 0x00, 0x02, 0x06, 0x01, 0x00, 0x04, 0x0b, 0x08, 0x00, 0x09, 0x00, 0x00, 0x00
        /*0020*/ 	.byte	0x00, 0x00, 0x00, 0x00


//--------------------- .nv.info._Z6kernelPiS_    --------------------------
	.section	.nv.info._Z6kernelPiS_,"",@"SHT_CUDA_INFO"
	.sectionflags	@""
	.align	4


	//----- nvinfo : EIATTR_CUDA_API_VERSION
	.align		4
        /*0000*/ 	.byte	0x04, 0x37
        /*0002*/ 	.short	(.L_7 - .L_6)
.L_6:
        /*0004*/ 	.word	0x00000082


	//----- nvinfo : EIATTR_KPARAM_INFO
	.align		4
.L_7:
        /*0008*/ 	.byte	0x04, 0x17
        /*000a*/ 	.short	(.L_9 - .L_8)
.L_8:
        /*000c*/ 	.word	0x00000000
        /*0010*/ 	.short	0x0001
        /*0012*/ 	.short	0x0008
        /*0014*/ 	.byte	0x00, 0xf5, 0x21, 0x00


	//----- nvinfo : EIATTR_KPARAM_INFO
	.align		4
.L_9:
        /*0018*/ 	.byte	0x04, 0x17
        /*001a*/ 	.short	(.L_11 - .L_10)
.L_10:
        /*001c*/ 	.word	0x00000000
        /*0020*/ 	.short	0x0000
        /*0022*/ 	.short	0x0000
        /*0024*/ 	.byte	0x00, 0xf5, 0x21, 0x00


	//----- nvinfo : EIATTR_SPARSE_MMA_MASK
	.align		4
.L_11:
        /*0028*/ 	.byte	0x03, 0x50
        /*002a*/ 	.short	0x0000


	//----- nvinfo : EIATTR_MAXREG_COUNT
	.align		4
        /*002c*/ 	.byte	0x03, 0x1b
        /*002e*/ 	.short	0x00ff


	//----- nvinfo : EIATTR_MERCURY_ISA_VERSION
	.align		4
        /*0030*/ 	.byte	0x03, 0x5f
        /*0032*/ 	.short	0x0101


	//----- nvinfo : EIATTR_VRC_CTA_INIT_COUNT
	.align		4
        /*0034*/ 	.byte	0x02, 0x4a
	.zero		1
	.zero		1


	//----- nvinfo : EIATTR_EXIT_INSTR_OFFSETS
	.align		4
        /*0038*/ 	.byte	0x04, 0x1c
        /*003a*/ 	.short	(.L_13 - .L_12)


	//   ....[0]....
.L_12:
        /*003c*/ 	.word	0x00000050


	//   ....[1]....
        /*0040*/ 	.word	0x000000a0


	//   ....[2]....
        /*0044*/ 	.word	0x000000e0


	//----- nvinfo : EIATTR_CBANK_PARAM_SIZE
	.align		4
.L_13:
        /*0048*/ 	.byte	0x03, 0x19
        /*004a*/ 	.short	0x0010


	//----- nvinfo : EIATTR_PARAM_CBANK
	.align		4
        /*004c*/ 	.byte	0x04, 0x0a
        /*004e*/ 	.short	(.L_15 - .L_14)
	.align		4
.L_14:
        /*0050*/ 	.word	index@(.nv.constant0._Z6kernelPiS_)
        /*0054*/ 	.short	0x0380
        /*0056*/ 	.short	0x0010


	//----- nvinfo : EIATTR_SW_WAR
	.align		4
.L_15:
        /*0058*/ 	.byte	0x04, 0x36
        /*005a*/ 	.short	(.L_17 - .L_16)
.L_16:
        /*005c*/ 	.word	0x00000008
.L_17:


//--------------------- .nv.callgraph             --------------------------
	.section	.nv.callgraph,"",@"SHT_CUDA_CALLGRAPH"
	.align	4
	.sectionentsize	8
	.align		4
        /*0000*/ 	.word	0x00000000
	.align		4
        /*0004*/ 	.word	0xffffffff
	.align		4
        /*0008*/ 	.word	0x00000000
	.align		4
        /*000c*/ 	.word	0xfffffffe
	.align		4
        /*0010*/ 	.word	0x00000000
	.align		4
        /*0014*/ 	.word	0xfffffffd
	.align		4
        /*0018*/ 	.word	0x00000000
	.align		4
        /*001c*/ 	.word	0xfffffffc


//--------------------- .text._Z6kernelPiS_       --------------------------
	.section	.text._Z6kernelPiS_,"ax",@progbits
	.align	128
        .global         _Z6kernelPiS_
        .type           _Z6kernelPiS_,@function
        .size           _Z6kernelPiS_,(.L_x_1 - _Z6kernelPiS_)
        .other          _Z6kernelPiS_,@"STO_CUDA_ENTRY STV_DEFAULT"
_Z6kernelPiS_:
.text._Z6kernelPiS_:
[----:B------:R-:W-:Y:S01]  /*0000*/  LDC R1, c[0x0][0x37c] ;  /* 0x0000df00ff017b82 */ /* 0x000fe20000000800 */
[----:B------:R-:W0:Y:S01]  /*0010*/  S2R R2, SR_CTAID.X ;  /* 0x0000000000027919 */ /* 0x000e220000002500 */
[----:B------:R-:W1:Y:S01]  /*0020*/  S2R R0, SR_TID.X ;  /* 0x0000000000007919 */ /* 0x000e620000002100 */
[----:B0-----:R-:W-:-:S04]  /*0030*/  ISETP.NE.AND P0, PT, R2, 0x6e, PT ;  /* 0x0000006e0200780c */ /* 0x001fc80003f05270 */
[----:B-1----:R-:W-:-:S13]  /*0040*/  ISETP.NE.OR P0, PT, R0, RZ, P0 ;  /* 0x000000ff0000720c */ /* 0x002fda0000705670 */
[----:B------:R-:W-:Y:S05]  /*0050*/  @P0 EXIT ;  /* 0x000000000000094d */ /* 0x000fea0003800000 */
[----:B------:R-:W0:Y:S01]  /*0060*/  LDC.64 R2, c[0x0][0x380] ;  /* 0x0000e000ff027b82 */ /* 0x000e220000000a00 */
[----:B------:R-:W0:Y:S02]  /*0070*/  LDCU.64 UR4, c[0x0][0x358] ;  /* 0x00006b00ff0477ac */ /* 0x000e240008000a00 */
[----:B0-----:R-:W2:Y:S02]  /*0080*/  LDG.E R2, desc[UR4][R2.64] ;  /* 0x0000000402027981 */ /* 0x001ea4000c1e1900 */
[----:B--2---:R-:W-:-:S13]  /*0090*/  ISETP.NE.AND P0, PT, R2, RZ, PT ;  /* 0x000000ff0200720c */ /* 0x004fda0003f05270 */
[----:B------:R-:W-:Y:S05]  /*00a0*/  @!P0 EXIT ;  /* 0x000000000000894d */ /* 0x000fea0003800000 */
[----:B------:R-:W0:Y:S01]  /*00b0*/  LDC.64 R2, c[0x0][0x388] ;  /* 0x0000e200ff027b82 */ /* 0x000e220000000a00 */
[----:B------:R-:W-:-:S05]  /*00c0*/  IMAD.MOV.U32 R5, RZ, RZ, 0x1 ;  /* 0x00000001ff057424 */ /* 0x000fca00078e00ff */
[----:B0-----:R-:W-:Y:S01]  /*00d0*/  STG.E desc[UR4][R2.64], R5 ;  /* 0x0000000502007986 */ /* 0x001fe2000c101904 */
[----:B------:R-:W-:Y:S05]  /*00e0*/  EXIT ;  /* 0x000000000000794d */ /* 0x000fea0003800000 */
.L_x_0:
[----:B------:R-:W-:-:S00]  /*00f0*/  BRA `(.L_x_0) ;  /* 0xfffffffc00fc7947 */ /* 0x000fc0000383ffff */
[----:B------:R-:W-:-:S00]  /*0100*/  NOP ;  /* 0x0000000000007918 */ /* 0x000fc00000000000 */
[----:B------:R-:W-:-:S00]  /*0110*/  NOP ;  /* 0x0000000000007918 */ /* 0x000fc00000000000 */
[----:B------:R-:W-:-:S00]  /*0120*/  NOP ;  /* 0x0000000000007918 */ /* 0x000fc00000000000 */
[----:B------:R-:W-:-:S00]  /*0130*/  NOP ;  /* 0x0000000000007918 */ /* 0x000fc00000000000 */
[----:B------:R-:W-:-:S00]  /*0140*/  NOP ;  /* 0x0000000000007918 */ /* 0x000fc00000000000 */
[----:B------:R-:W-:-:S00]  /*0150*/  NOP ;  /* 0x0000000000007918 */ /* 0x000fc00000000000 */
[----:B------:R-:W-:-:S00]  /*0160*/  NOP ;  /* 0x0000000000007918 */ /* 0x000fc00000000000 */
[----:B------:R-:W-:-:S00]  /*0170*/  NOP ;  /* 0x0000000000007918 */ /* 0x000fc00000000000 */
.L_x_1:


//--------------------- .nv.shared.reserved.0     --------------------------
	.section	.nv.shared.reserved.0,"aw",@nobits
	.weak		__nv_reservedSMEM_offset_0_alias
	.size		__nv_reservedSMEM_offset_0_alias, 0, 64
	.other		__nv_reservedSMEM_offset_0_alias,@"STO_CUDA_RESERVED_SHARED STV_DEFAULT"
__nv_reservedSMEM_offset_0_alias:
	.zero		0
	.zero		64


//--------------------- .nv.constant0._Z6kernelPiS_ --------------------------
	.section	.nv.constant0._Z6kernelPiS_,"a",@progbits
	.sectionflags	@""
	.align	4
.nv.constant0._Z6kernelPiS_:
	.zero		912


//--------------------- SYMBOLS --------------------------

	.type		.nv.reservedSmem.offset0,@object
	.size		.nv.reservedSmem.offset0,0x4
